	.headerflags	@"EF_CUDA_TEXMODE_UNIFIED EF_CUDA_64BIT_ADDRESS EF_CUDA_ACCELERATORS EF_CUDA_SM90 EF_CUDA_VIRTUAL_SM(EF_CUDA_SM90)"
	.elftype	@"ET_EXEC"


//--------------------- .nv.info                  --------------------------
	.section	.nv.info,"",@"SHT_CUDA_INFO"
	.align	4


	//----- nvinfo : EIATTR_REGCOUNT
	.align		4
        /*0000*/ 	.byte	0x04, 0x2f
        /*0002*/ 	.short	(.L_1 - .L_0)
	.align		4
.L_0:
        /*0004*/ 	.word	index@(triton_poi_fused_convolution_relu_threshold_backward_71)
        /*0008*/ 	.word	0x0000000c


	//----- nvinfo : EIATTR_MIN_STACK_SIZE
	.align		4
.L_1:
        /*000c*/ 	.byte	0x04, 0x12
        /*000e*/ 	.short	(.L_3 - .L_2)
	.align		4
.L_2:
        /*0010*/ 	.word	index@(triton_poi_fused_convolution_relu_threshold_backward_71)
        /*0014*/ 	.word	0x00000000


	//----- nvinfo : EIATTR_FRAME_SIZE
	.align		4
.L_3:
        /*0018*/ 	.byte	0x04, 0x11
        /*001a*/ 	.short	(.L_5 - .L_4)
	.align		4
.L_4:
        /*001c*/ 	.word	index@(triton_poi_fused_convolution_relu_threshold_backward_71)
        /*0020*/ 	.word	0x00000000


	//----- nvinfo : EIATTR_MIN_STACK_SIZE
	.align		4
.L_5:
        /*0024*/ 	.byte	0x04, 0x12
        /*0026*/ 	.short	(.L_7 - .L_6)
	.align		4
.L_6:
        /*0028*/ 	.word	index@(triton_poi_fused_convolution_relu_threshold_backward_71)
        /*002c*/ 	.word	0x00000000
.L_7:


//--------------------- .nv.info.triton_poi_fused_convolution_relu_threshold_backward_71 --------------------------
	.section	.nv.info.triton_poi_fused_convolution_relu_threshold_backward_71,"",@"SHT_CUDA_INFO"
	.sectionflags	@""
	.align	4


	//----- nvinfo : EIATTR_CUDA_API_VERSION
	.align		4
        /*0000*/ 	.byte	0x04, 0x37
        /*0002*/ 	.short	(.L_9 - .L_8)
.L_8:
        /*0004*/ 	.word	0x0000007c


	//----- nvinfo : EIATTR_KPARAM_INFO
	.align		4
.L_9:
        /*0008*/ 	.byte	0x04, 0x17
        /*000a*/ 	.short	(.L_11 - .L_10)
.L_10:
        /*000c*/ 	.word	0x00000000
        /*0010*/ 	.short	0x0003
        /*0012*/ 	.short	0x0018
        /*0014*/ 	.byte	0x00, 0xf0, 0x11, 0x00


	//----- nvinfo : EIATTR_KPARAM_INFO
	.align		4
.L_11:
        /*0018*/ 	.byte	0x04, 0x17
        /*001a*/ 	.short	(.L_13 - .L_12)
.L_12:
        /*001c*/ 	.word	0x00000000
        /*0020*/ 	.short	0x0002
        /*0022*/ 	.short	0x0010
        /*0024*/ 	.byte	0x00, 0xf4, 0x21, 0x00


	//----- nvinfo : EIATTR_KPARAM_INFO
	.align		4
.L_13:
        /*0028*/ 	.byte	0x04, 0x17
        /*002a*/ 	.short	(.L_15 - .L_14)
.L_14:
        /*002c*/ 	.word	0x00000000
        /*0030*/ 	.short	0x0001
        /*0032*/ 	.short	0x0008
        /*0034*/ 	.byte	0x00, 0xf4, 0x21, 0x00


	//----- nvinfo : EIATTR_KPARAM_INFO
	.align		4
.L_15:
        /*0038*/ 	.byte	0x04, 0x17
        /*003a*/ 	.short	(.L_17 - .L_16)
.L_16:
        /*003c*/ 	.word	0x00000000
        /*0040*/ 	.short	0x0000
        /*0042*/ 	.short	0x0000
        /*0044*/ 	.byte	0x00, 0xf4, 0x21, 0x00


	//----- nvinfo : EIATTR_SPARSE_MMA_MASK
	.align		4
.L_17:
        /*0048*/ 	.byte	0x03, 0x50
        /*004a*/ 	.short	0x0000


	//----- nvinfo : EIATTR_MAXREG_COUNT
	.align		4
        /*004c*/ 	.byte	0x03, 0x1b
        /*004e*/ 	.short	0x00ff


	//----- nvinfo : EIATTR_EXIT_INSTR_OFFSETS
	.align		4
        /*0050*/ 	.byte	0x04, 0x1c
        /*0052*/ 	.short	(.L_19 - .L_18)


	//   ....[0]....
.L_18:
        /*0054*/ 	.word	0x000001c0


	//   ....[1]....
        /*0058*/ 	.word	0x000001e0


	//----- nvinfo : EIATTR_REQNTID
	.align		4
.L_19:
        /*005c*/ 	.byte	0x04, 0x10
        /*005e*/ 	.short	(.L_21 - .L_20)
.L_20:
        /*0060*/ 	.word	0x00000080
        /*0064*/ 	.word	0x00000001
        /*0068*/ 	.word	0x00000001


	//----- nvinfo : EIATTR_CBANK_PARAM_SIZE
	.align		4
.L_21:
        /*006c*/ 	.byte	0x03, 0x19
        /*006e*/ 	.short	0x001c


	//----- nvinfo : EIATTR_PARAM_CBANK
	.align		4
        /*0070*/ 	.byte	0x04, 0x0a
        /*0072*/ 	.short	(.L_23 - .L_22)
	.align		4
.L_22:
        /*0074*/ 	.word	index@(.nv.constant0.triton_poi_fused_convolution_relu_threshold_backward_71)
        /*0078*/ 	.short	0x0210
        /*007a*/ 	.short	0x001c


	//----- nvinfo : EIATTR_SW_WAR
	.align		4
.L_23:
        /*007c*/ 	.byte	0x04, 0x36
        /*007e*/ 	.short	(.L_25 - .L_24)
.L_24:
        /*0080*/ 	.word	0x00000008
.L_25:


//--------------------- .nv.callgraph             --------------------------
	.section	.nv.callgraph,"",@"SHT_CUDA_CALLGRAPH"
	.align	4
	.sectionentsize	8
	.align		4
        /*0000*/ 	.word	0x00000000
	.align		4
        /*0004*/ 	.word	0xffffffff
	.align		4
        /*0008*/ 	.word	0x00000000
	.align		4
        /*000c*/ 	.word	0xfffffffe
	.align		4
        /*0010*/ 	.word	0x00000000
	.align		4
        /*0014*/ 	.word	0xfffffffd
	.align		4
        /*0018*/ 	.word	0x00000000
	.align		4
        /*001c*/ 	.word	0xfffffffc


//--------------------- .text.triton_poi_fused_convolution_relu_threshold_backward_71 --------------------------
	.section	.text.triton_poi_fused_convolution_relu_threshold_backward_71,"ax",@progbits
	.align	128
        .global         triton_poi_fused_convolution_relu_threshold_backward_71
        .type           triton_poi_fused_convolution_relu_threshold_backward_71,@function
        .size           triton_poi_fused_convolution_relu_threshold_backward_71,(.L_x_1 - triton_poi_fused_convolution_relu_threshold_backward_71)
        .other          triton_poi_fused_convolution_relu_threshold_backward_71,@"STO_CUDA_ENTRY STV_DEFAULT"
triton_poi_fused_convolution_relu_threshold_backward_71:
.text.triton_poi_fused_convolution_relu_threshold_backward_71:
[----:B------:R-:W0:Y:S02]  /*0000*/  LDC R1, c[0x0][0x28] ;  /* 0x00000a00ff017b82 */ /* 0x000e240000000800 */
[----:B------:R-:W1:Y:S01]  /*0010*/  S2R R0, SR_TID.X ;  /* 0x0000000000007919 */ /* 0x000e620000002100 */
[----:B------:R-:W2:Y:S01]  /*0020*/  LDC.64 R4, c[0x0][0x218] ;  /* 0x00008600ff047b82 */ /* 0x000ea20000000a00 */
[----:B------:R-:W-:Y:S01]  /*0030*/  ULDC.64 UR4, c[0x0][0x208] ;  /* 0x0000820000047ab9 */ /* 0x000fe20000000a00 */
[----:B------:R-:W-:Y:S01]  /*0040*/  ULDC.64 UR6, c[0x0][0x220] ;  /* 0x0000880000067ab9 */ /* 0x000fe20000000a00 */
[----:B------:R-:W3:Y:S05]  /*0050*/  S2R R7, SR_CTAID.X ;  /* 0x0000000000077919 */ /* 0x000eea0000002500 */
[----:B------:R-:W4:Y:S01]  /*0060*/  LDC.64 R2, c[0x0][0x210] ;  /* 0x00008400ff027b82 */ /* 0x000f220000000a00 */
[----:B-1----:R-:W-:-:S02]  /*0070*/  LOP3.LUT R0, R0, 0x7f, RZ, 0xc0, !PT ;  /* 0x0000007f00007812 */ /* 0x002fc400078ec0ff */
[----:B---3--:R-:W-:-:S03]  /*0080*/  SHF.R.S32.HI R6, RZ, 0x18, R7 ;  /* 0x00000018ff067819 */ /* 0x008fc60000011407 */
[----:B------:R-:W-:Y:S01]  /*0090*/  IMAD R7, R7, 0x80, R0 ;  /* 0x0000008007077824 */ /* 0x000fe200078e0200 */
[----:B------:R-:W-:-:S03]  /*00a0*/  SGXT R0, R6, 0x1 ;  /* 0x000000010600781a */ /* 0x000fc60000000200 */
[C---:B----4-:R-:W-:Y:S01]  /*00b0*/  IMAD.WIDE R2, R7.reuse, 0x4, R2 ;  /* 0x0000000407027825 */ /* 0x050fe200078e0202 */
[----:B------:R-:W-:Y:S02]  /*00c0*/  ISETP.GE.AND P0, PT, R7, 0x800, PT ;  /* 0x000008000700780c */ /* 0x000fe40003f06270 */
[----:B------:R-:W-:-:S04]  /*00d0*/  LEA.HI R0, R0, R7, RZ, 0x7 ;  /* 0x0000000700007211 */ /* 0x000fc800078f38ff */
[----:B------:R-:W-:-:S05]  /*00e0*/  LOP3.LUT R0, R0, 0xffffff80, RZ, 0xc0, !PT ;  /* 0xffffff8000007812 */ /* 0x000fca00078ec0ff */
[----:B------:R-:W-:Y:S02]  /*00f0*/  IMAD.IADD R9, R7, 0x1, -R0 ;  /* 0x0000000107097824 */ /* 0x000fe400078e0a00 */
[----:B------:R-:W-:Y:S02]  /*0100*/  IMAD.MOV.U32 R0, RZ, RZ, RZ ;  /* 0x000000ffff007224 */ /* 0x000fe400078e00ff */
[----:B--2---:R-:W-:-:S04]  /*0110*/  IMAD.WIDE R4, R9, 0x4, R4 ;  /* 0x0000000409047825 */ /* 0x004fc800078e0204 */
[----:B------:R-:W-:Y:S01]  /*0120*/  IMAD.MOV.U32 R9, RZ, RZ, RZ ;  /* 0x000000ffff097224 */ /* 0x000fe200078e00ff */
[----:B------:R-:W2:Y:S05]  /*0130*/  @!P0 LDG.E R0, desc[UR4][R2.64] ;  /* 0x0000000402008981 */ /* 0x000eaa000c1e1900 */
[----:B------:R-:W2:Y:S02]  /*0140*/  @!P0 LDG.E.EL R9, desc[UR4][R4.64] ;  /* 0x0000000404098981 */ /* 0x000ea4000c2e1900 */
[----:B--2---:R-:W-:Y:S01]  /*0150*/  FADD R6, R9, R0 ;  /* 0x0000000009067221 */ /* 0x004fe20000000000 */
[----:B------:R-:W-:-:S04]  /*0160*/  FSETP.GEU.AND P1, PT, R0, -R9, PT ;  /* 0x800000090000720b */ /* 0x000fc80003f2e000 */
[----:B------:R-:W-:Y:S02]  /*0170*/  FSEL R0, R6, RZ, P1 ;  /* 0x000000ff06007208 */ /* 0x000fe40000800000 */
[----:B------:R-:W-:Y:S02]  /*0180*/  IADD3 R6, P2, R7, UR6, RZ ;  /* 0x0000000607067c10 */ /* 0x000fe4000ff5e0ff */
[----:B------:R-:W-:Y:S02]  /*0190*/  FSETP.GTU.AND P1, PT, R0, RZ, PT ;  /* 0x000000ff0000720b */ /* 0x000fe40003f2c000 */
[----:B------:R-:W-:Y:S02]  /*01a0*/  LEA.HI.X.SX32 R7, R7, UR7, 0x1, P2 ;  /* 0x0000000707077c11 */ /* 0x000fe400090f0eff */
[----:B------:R-:W-:Y:S01]  /*01b0*/  SEL R9, RZ, 0x1, P1 ;  /* 0x00000001ff097807 */ /* 0x000fe20000800000 */
[----:B------:R-:W-:Y:S08]  /*01c0*/  @P0 EXIT ;  /* 0x000000000000094d */ /* 0x000ff00003800000 */
[----:B------:R-:W-:Y:S01]  /*01d0*/  STG.E.U8 desc[UR4][R6.64], R9 ;  /* 0x0000000906007986 */ /* 0x000fe2000c101104 */
[----:B------:R-:W-:Y:S05]  /*01e0*/  EXIT ;  /* 0x000000000000794d */ /* 0x000fea0003800000 */
.L_x_0:
[----:B------:R-:W-:-:S00]  /*01f0*/  BRA `(.L_x_0) ;  /* 0xfffffffc00fc7947 */ /* 0x000fc0000383ffff */
[----:B------:R-:W-:-:S00]  /*0200*/  NOP ;  /* 0x0000000000007918 */ /* 0x000fc00000000000 */
[----:B------:R-:W-:-:S00]  /*0210*/  NOP ;  /* 0x0000000000007918 */ /* 0x000fc00000000000 */
[----:B------:R-:W-:-:S00]  /*0220*/  NOP ;  /* 0x0000000000007918 */ /* 0x000fc00000000000 */
[----:B------:R-:W-:-:S00]  /*0230*/  NOP ;  /* 0x0000000000007918 */ /* 0x000fc00000000000 */
[----:B------:R-:W-:-:S00]  /*0240*/  NOP ;  /* 0x0000000000007918 */ /* 0x000fc00000000000 */
[----:B------:R-:W-:-:S00]  /*0250*/  NOP ;  /* 0x0000000000007918 */ /* 0x000fc00000000000 */
[----:B------:R-:W-:-:S00]  /*0260*/  NOP ;  /* 0x0000000000007918 */ /* 0x000fc00000000000 */
[----:B------:R-:W-:-:S00]  /*0270*/  NOP ;  /* 0x0000000000007918 */ /* 0x000fc00000000000 */
.L_x_1:


//--------------------- .nv.constant0.triton_poi_fused_convolution_relu_threshold_backward_71 --------------------------
	.section	.nv.constant0.triton_poi_fused_convolution_relu_threshold_backward_71,"a",@progbits
	.sectionflags	@""
	.align	4
.nv.constant0.triton_poi_fused_convolution_relu_threshold_backward_71:
	.zero		556
